	.headerflags	@"EF_CUDA_TEXMODE_UNIFIED EF_CUDA_64BIT_ADDRESS EF_CUDA_ACCELERATORS EF_CUDA_SM90 EF_CUDA_VIRTUAL_SM(EF_CUDA_SM90)"
	.elftype	@"ET_EXEC"


//--------------------- .nv.info                  --------------------------
	.section	.nv.info,"",@"SHT_CUDA_INFO"
	.align	4


	//----- nvinfo : EIATTR_REGCOUNT
	.align		4
        /*0000*/ 	.byte	0x04, 0x2f
        /*0002*/ 	.short	(.L_3 - .L_2)
	.align		4
.L_2:
        /*0004*/ 	.word	index@(triton_poi_fused__native_batch_norm_legit_no_training_relu_49)
        /*0008*/ 	.word	0x00000012


	//----- nvinfo : EIATTR_MIN_STACK_SIZE
	.align		4
.L_3:
        /*000c*/ 	.byte	0x04, 0x12
        /*000e*/ 	.short	(.L_5 - .L_4)
	.align		4
.L_4:
        /*0010*/ 	.word	index@(triton_poi_fused__native_batch_norm_legit_no_training_relu_49)
        /*0014*/ 	.word	0x00000000


	//----- nvinfo : EIATTR_FRAME_SIZE
	.align		4
.L_5:
        /*0018*/ 	.byte	0x04, 0x11
        /*001a*/ 	.short	(.L_7 - .L_6)
	.align		4
.L_6:
        /*001c*/ 	.word	index@(triton_poi_fused__native_batch_norm_legit_no_training_relu_49)
        /*0020*/ 	.word	0x00000000


	//----- nvinfo : EIATTR_MIN_STACK_SIZE
	.align		4
.L_7:
        /*0024*/ 	.byte	0x04, 0x12
        /*0026*/ 	.short	(.L_9 - .L_8)
	.align		4
.L_8:
        /*0028*/ 	.word	index@(triton_poi_fused__native_batch_norm_legit_no_training_relu_49)
        /*002c*/ 	.word	0x00000000
.L_9:


//--------------------- .nv.info.triton_poi_fused__native_batch_norm_legit_no_training_relu_49 --------------------------
	.section	.nv.info.triton_poi_fused__native_batch_norm_legit_no_training_relu_49,"",@"SHT_CUDA_INFO"
	.sectionflags	@""
	.align	4


	//----- nvinfo : EIATTR_CUDA_API_VERSION
	.align		4
        /*0000*/ 	.byte	0x04, 0x37
        /*0002*/ 	.short	(.L_11 - .L_10)
.L_10:
        /*0004*/ 	.word	0x0000007c


	//----- nvinfo : EIATTR_KPARAM_INFO
	.align		4
.L_11:
        /*0008*/ 	.byte	0x04, 0x17
        /*000a*/ 	.short	(.L_13 - .L_12)
.L_12:
        /*000c*/ 	.word	0x00000000
        /*0010*/ 	.short	0x0006
        /*0012*/ 	.short	0x0030
        /*0014*/ 	.byte	0x00, 0xf0, 0x11, 0x00


	//----- nvinfo : EIATTR_KPARAM_INFO
	.align		4
.L_13:
        /*0018*/ 	.byte	0x04, 0x17
        /*001a*/ 	.short	(.L_15 - .L_14)
.L_14:
        /*001c*/ 	.word	0x00000000
        /*0020*/ 	.short	0x0005
        /*0022*/ 	.short	0x0028
        /*0024*/ 	.byte	0x00, 0xf4, 0x21, 0x00


	//----- nvinfo : EIATTR_KPARAM_INFO
	.align		4
.L_15:
        /*0028*/ 	.byte	0x04, 0x17
        /*002a*/ 	.short	(.L_17 - .L_16)
.L_16:
        /*002c*/ 	.word	0x00000000
        /*0030*/ 	.short	0x0004
        /*0032*/ 	.short	0x0020
        /*0034*/ 	.byte	0x00, 0xf4, 0x21, 0x00


	//----- nvinfo : EIATTR_KPARAM_INFO
	.align		4
.L_17:
        /*0038*/ 	.byte	0x04, 0x17
        /*003a*/ 	.short	(.L_19 - .L_18)
.L_18:
        /*003c*/ 	.word	0x00000000
        /*0040*/ 	.short	0x0003
        /*0042*/ 	.short	0x0018
        /*0044*/ 	.byte	0x00, 0xf4, 0x21, 0x00


	//----- nvinfo : EIATTR_KPARAM_INFO
	.align		4
.L_19:
        /*0048*/ 	.byte	0x04, 0x17
        /*004a*/ 	.short	(.L_21 - .L_20)
.L_20:
        /*004c*/ 	.word	0x00000000
        /*0050*/ 	.short	0x0002
        /*0052*/ 	.short	0x0010
        /*0054*/ 	.byte	0x00, 0xf4, 0x21, 0x00


	//----- nvinfo : EIATTR_KPARAM_INFO
	.align		4
.L_21:
        /*0058*/ 	.byte	0x04, 0x17
        /*005a*/ 	.short	(.L_23 - .L_22)
.L_22:
        /*005c*/ 	.word	0x00000000
        /*0060*/ 	.short	0x0001
        /*0062*/ 	.short	0x0008
        /*0064*/ 	.byte	0x00, 0xf4, 0x21, 0x00


	//----- nvinfo : EIATTR_KPARAM_INFO
	.align		4
.L_23:
        /*0068*/ 	.byte	0x04, 0x17
        /*006a*/ 	.short	(.L_25 - .L_24)
.L_24:
        /*006c*/ 	.word	0x00000000
        /*0070*/ 	.short	0x0000
        /*0072*/ 	.short	0x0000
        /*0074*/ 	.byte	0x00, 0xf4, 0x21, 0x00


	//----- nvinfo : EIATTR_SPARSE_MMA_MASK
	.align		4
.L_25:
        /*0078*/ 	.byte	0x03, 0x50
        /*007a*/ 	.short	0x0000


	//----- nvinfo : EIATTR_MAXREG_COUNT
	.align		4
        /*007c*/ 	.byte	0x03, 0x1b
        /*007e*/ 	.short	0x00ff


	//----- nvinfo : EIATTR_EXIT_INSTR_OFFSETS
	.align		4
        /*0080*/ 	.byte	0x04, 0x1c
        /*0082*/ 	.short	(.L_27 - .L_26)


	//   ....[0]....
.L_26:
        /*0084*/ 	.word	0x000003c0


	//----- nvinfo : EIATTR_REQNTID
	.align		4
.L_27:
        /*0088*/ 	.byte	0x04, 0x10
        /*008a*/ 	.short	(.L_29 - .L_28)
.L_28:
        /*008c*/ 	.word	0x00000100
        /*0090*/ 	.word	0x00000001
        /*0094*/ 	.word	0x00000001


	//----- nvinfo : EIATTR_CBANK_PARAM_SIZE
	.align		4
.L_29:
        /*0098*/ 	.byte	0x03, 0x19
        /*009a*/ 	.short	0x0034


	//----- nvinfo : EIATTR_PARAM_CBANK
	.align		4
        /*009c*/ 	.byte	0x04, 0x0a
        /*009e*/ 	.short	(.L_31 - .L_30)
	.align		4
.L_30:
        /*00a0*/ 	.word	index@(.nv.constant0.triton_poi_fused__native_batch_norm_legit_no_training_relu_49)
        /*00a4*/ 	.short	0x0210
        /*00a6*/ 	.short	0x0034


	//----- nvinfo : EIATTR_SW_WAR
	.align		4
.L_31:
        /*00a8*/ 	.byte	0x04, 0x36
        /*00aa*/ 	.short	(.L_33 - .L_32)
.L_32:
        /*00ac*/ 	.word	0x00000008
.L_33:


//--------------------- .nv.callgraph             --------------------------
	.section	.nv.callgraph,"",@"SHT_CUDA_CALLGRAPH"
	.align	4
	.sectionentsize	8
	.align		4
        /*0000*/ 	.word	0x00000000
	.align		4
        /*0004*/ 	.word	0xffffffff
	.align		4
        /*0008*/ 	.word	0x00000000
	.align		4
        /*000c*/ 	.word	0xfffffffe
	.align		4
        /*0010*/ 	.word	0x00000000
	.align		4
        /*0014*/ 	.word	0xfffffffd
	.align		4
        /*0018*/ 	.word	0x00000000
	.align		4
        /*001c*/ 	.word	0xfffffffc


//--------------------- .nv.constant4             --------------------------
	.section	.nv.constant4,"a",@progbits
	.align	8
	.align		8
.nv.constant4:
        /*0000*/ 	.dword	_$_str
	.align		8
        /*0008*/ 	.dword	_$_str_$_2


//--------------------- .text.triton_poi_fused__native_batch_norm_legit_no_training_relu_49 --------------------------
	.section	.text.triton_poi_fused__native_batch_norm_legit_no_training_relu_49,"ax",@progbits
	.align	128
        .global         triton_poi_fused__native_batch_norm_legit_no_training_relu_49
        .type           triton_poi_fused__native_batch_norm_legit_no_training_relu_49,@function
        .size           triton_poi_fused__native_batch_norm_legit_no_training_relu_49,(.L_x_1 - triton_poi_fused__native_batch_norm_legit_no_training_relu_49)
        .other          triton_poi_fused__native_batch_norm_legit_no_training_relu_49,@"STO_CUDA_ENTRY STV_DEFAULT"
triton_poi_fused__native_batch_norm_legit_no_training_relu_49:
.text.triton_poi_fused__native_batch_norm_legit_no_training_relu_49:
[----:B------:R-:W-:Y:S01]  /*0000*/  LDC R1, c[0x0][0x28] ;  /* 0x00000a00ff017b82 */ /* 0x000fe20000000800 */
[----:B------:R-:W1:Y:S07]  /*0010*/  S2R R0, SR_TID.X ;  /* 0x0000000000007919 */ /* 0x000e6e0000002100 */
[----:B------:R-:W2:Y:S01]  /*0020*/  LDC.64 R2, c[0x0][0x220] ;  /* 0x00008800ff027b82 */ /* 0x000ea20000000a00 */
[----:B------:R-:W-:Y:S01]  /*0030*/  ULDC.64 UR4, c[0x0][0x208] ;  /* 0x0000820000047ab9 */ /* 0x000fe20000000a00 */
[----:B------:R-:W3:Y:S06]  /*0040*/  S2R R5, SR_CTAID.X ;  /* 0x0000000000057919 */ /* 0x000eec0000002500 */
[----:B------:R-:W4:Y:S08]  /*0050*/  LDC.64 R6, c[0x0][0x218] ;  /* 0x00008600ff067b82 */ /* 0x000f300000000a00 */
[----:B------:R-:W5:Y:S08]  /*0060*/  LDC.64 R8, c[0x0][0x228] ;  /* 0x00008a00ff087b82 */ /* 0x000f700000000a00 */
[----:B------:R-:W5:Y:S01]  /*0070*/  LDC.64 R10, c[0x0][0x230] ;  /* 0x00008c00ff0a7b82 */ /* 0x000f620000000a00 */
[----:B-1----:R-:W-:-:S04]  /*0080*/  SHF.L.U32 R0, R0, 0x1, RZ ;  /* 0x0000000100007819 */ /* 0x002fc800000006ff */
[----:B------:R-:W-:-:S04]  /*0090*/  LOP3.LUT R0, R0, 0x1fe, RZ, 0xc0, !PT ;  /* 0x000001fe00007812 */ /* 0x000fc800078ec0ff */
[----:B---3--:R-:W-:-:S05]  /*00a0*/  LEA R0, R5, R0, 0x9 ;  /* 0x0000000005007211 */ /* 0x008fca00078e48ff */
[----:B------:R-:W-:-:S05]  /*00b0*/  IMAD.HI R4, R0, 0x38e38e39, RZ ;  /* 0x38e38e3900047827 */ /* 0x000fca00078e02ff */
[----:B------:R-:W-:-:S04]  /*00c0*/  SHF.R.U32.HI R5, RZ, 0x1f, R4 ;  /* 0x0000001fff057819 */ /* 0x000fc80000011604 */
[----:B------:R-:W-:-:S05]  /*00d0*/  LEA.HI.SX32 R5, R4, R5, 0x1b ;  /* 0x0000000504057211 */ /* 0x000fca00078fdaff */
[----:B------:R-:W-:Y:S02]  /*00e0*/  IMAD R13, R5, -0x90, R0 ;  /* 0xffffff70050d7824 */ /* 0x000fe400078e0200 */
[----:B------:R-:W1:Y:S02]  /*00f0*/  LDC.64 R4, c[0x0][0x210] ;  /* 0x00008400ff047b82 */ /* 0x000e640000000a00 */
[----:B--2---:R-:W-:-:S06]  /*0100*/  IMAD.WIDE R2, R13, 0x4, R2 ;  /* 0x000000040d027825 */ /* 0x004fcc00078e0202 */
[----:B------:R-:W2:Y:S01]  /*0110*/  LDG.E.EL.64 R2, desc[UR4][R2.64] ;  /* 0x0000000402027981 */ /* 0x000ea2000c2e1b00 */
[----:B----4-:R-:W-:-:S04]  /*0120*/  IMAD.WIDE R6, R13, 0x4, R6 ;  /* 0x000000040d067825 */ /* 0x010fc800078e0206 */
[C---:B-----5:R-:W-:Y:S02]  /*0130*/  IMAD.WIDE R8, R13.reuse, 0x4, R8 ;  /* 0x000000040d087825 */ /* 0x060fe400078e0208 */
[----:B------:R-:W3:Y:S02]  /*0140*/  LDG.E.EL.64 R6, desc[UR4][R6.64] ;  /* 0x0000000406067981 */ /* 0x000ee4000c2e1b00 */
[----:B0-----:R-:W-:Y:S02]  /*0150*/  IMAD.WIDE R10, R13, 0x4, R10 ;  /* 0x000000040d0a7825 */ /* 0x001fe400078e020a */
[----:B------:R-:W4:Y:S04]  /*0160*/  LDG.E.EL.64 R8, desc[UR4][R8.64] ;  /* 0x0000000408087981 */ /* 0x000f28000c2e1b00 */
[----:B------:R-:W4:Y:S01]  /*0170*/  LDG.E.EL.64 R10, desc[UR4][R10.64] ;  /* 0x000000040a0a7981 */ /* 0x000f22000c2e1b00 */
[----:B-1----:R-:W-:-:S06]  /*0180*/  IMAD.WIDE R4, R0, 0x4, R4 ;  /* 0x0000000400047825 */ /* 0x002fcc00078e0204 */
[----:B------:R-:W3:Y:S01]  /*0190*/  LDG.E.64 R4, desc[UR4][R4.64] ;  /* 0x0000000404047981 */ /* 0x000ee2000c1e1b00 */
[----:B------:R-:W-:Y:S01]  /*01a0*/  HFMA2.MMA R14, -RZ, RZ, 1.625, 0 ;  /* 0x3e800000ff0e7435 */ /* 0x000fe200000001ff */
[----:B--2---:R-:W-:Y:S01]  /*01b0*/  FADD R2, R2, 9.9999997473787516356e-06 ;  /* 0x3727c5ac02027421 */ /* 0x004fe20000000000 */
[----:B------:R-:W-:-:S03]  /*01c0*/  FADD R3, R3, 9.9999997473787516356e-06 ;  /* 0x3727c5ac03037421 */ /* 0x000fc60000000000 */
[----:B------:R-:W0:Y:S08]  /*01d0*/  MUFU.SQRT R12, R2 ;  /* 0x00000002000c7308 */ /* 0x000e300000002000 */
[----:B------:R1:W2:Y:S01]  /*01e0*/  MUFU.SQRT R13, R3 ;  /* 0x00000003000d7308 */ /* 0x0002a20000002000 */
[C---:B0-----:R-:W-:Y:S02]  /*01f0*/  FSETP.GT.AND P0, PT, R12.reuse, 8.50705917302346158658e+37, PT ;  /* 0x7e8000000c00780b */ /* 0x041fe40003f04000 */
[----:B------:R-:W-:Y:S01]  /*0200*/  FSETP.GEU.AND P2, PT, R12, 1.175494350822287508e-38, PT ;  /* 0x008000000c00780b */ /* 0x000fe20003f4e000 */
[----:B-1----:R-:W0:Y:S01]  /*0210*/  LDC.64 R2, c[0x0][0x238] ;  /* 0x00008e00ff027b82 */ /* 0x002e220000000a00 */
[----:B--2---:R-:W-:-:S02]  /*0220*/  FSETP.GT.AND P1, PT, R13, 8.50705917302346158658e+37, PT ;  /* 0x7e8000000d00780b */ /* 0x004fc40003f24000 */
[----:B------:R-:W-:-:S07]  /*0230*/  FSETP.GEU.AND P3, PT, R13, 1.175494350822287508e-38, PT ;  /* 0x008000000d00780b */ /* 0x000fce0003f6e000 */
[----:B------:R-:W-:-:S04]  /*0240*/  @P0 FMUL R12, R12, 0.25 ;  /* 0x3e8000000c0c0820 */ /* 0x000fc80000400000 */
[----:B------:R-:W-:Y:S01]  /*0250*/  @!P2 FMUL R12, R12, 16777216 ;  /* 0x4b8000000c0ca820 */ /* 0x000fe20000400000 */
[----:B------:R-:W-:-:S04]  /*0260*/  @P1 FMUL R13, R13, 0.25 ;  /* 0x3e8000000d0d1820 */ /* 0x000fc80000400000 */
[----:B------:R-:W-:Y:S01]  /*0270*/  @!P3 FMUL R13, R13, 16777216 ;  /* 0x4b8000000d0db820 */ /* 0x000fe20000400000 */
[----:B------:R-:W1:Y:S01]  /*0280*/  MUFU.RCP R12, R12 ;  /* 0x0000000c000c7308 */ /* 0x000e620000001000 */
[----:B------:R-:W-:-:S07]  /*0290*/  FSEL R15, R14, 1, P0 ;  /* 0x3f8000000e0f7808 */ /* 0x000fce0000000000 */
[----:B------:R-:W2:Y:S01]  /*02a0*/  MUFU.RCP R13, R13 ;  /* 0x0000000d000d7308 */ /* 0x000ea20000001000 */
[----:B------:R-:W-:Y:S01]  /*02b0*/  FSEL R14, R14, 1, P1 ;  /* 0x3f8000000e0e7808 */ /* 0x000fe20000800000 */
[----:B------:R-:W-:-:S04]  /*02c0*/  @!P2 FMUL R15, R15, 16777216 ;  /* 0x4b8000000f0fa820 */ /* 0x000fc80000400000 */
[----:B------:R-:W-:Y:S01]  /*02d0*/  @!P3 FMUL R14, R14, 16777216 ;  /* 0x4b8000000e0eb820 */ /* 0x000fe20000400000 */
[----:B---3--:R-:W-:Y:S01]  /*02e0*/  FADD R5, R5, -R7 ;  /* 0x8000000705057221 */ /* 0x008fe20000000000 */
[----:B------:R-:W-:Y:S01]  /*02f0*/  FADD R4, R4, -R6 ;  /* 0x8000000604047221 */ /* 0x000fe20000000000 */
[----:B-1----:R-:W-:Y:S01]  /*0300*/  FMUL R15, R12, R15 ;  /* 0x0000000f0c0f7220 */ /* 0x002fe20000400000 */
[----:B--2---:R-:W-:-:S03]  /*0310*/  FMUL R14, R13, R14 ;  /* 0x0000000e0d0e7220 */ /* 0x004fc60000400000 */
[----:B------:R-:W-:Y:S01]  /*0320*/  FMUL R15, R4, R15 ;  /* 0x0000000f040f7220 */ /* 0x000fe20000400000 */
[----:B------:R-:W-:-:S03]  /*0330*/  FMUL R14, R5, R14 ;  /* 0x0000000e050e7220 */ /* 0x000fc60000400000 */
[----:B----4-:R-:W-:Y:S01]  /*0340*/  FFMA R8, R8, R15, R10 ;  /* 0x0000000f08087223 */ /* 0x010fe2000000000a */
[----:B------:R-:W-:-:S04]  /*0350*/  FFMA R9, R9, R14, R11 ;  /* 0x0000000e09097223 */ /* 0x000fc8000000000b */
[----:B------:R-:W-:Y:S02]  /*0360*/  FSETP.GEU.AND P0, PT, R8, RZ, PT ;  /* 0x000000ff0800720b */ /* 0x000fe40003f0e000 */
[C---:B------:R-:W-:Y:S01]  /*0370*/  FSETP.GEU.AND P1, PT, R9.reuse, RZ, PT ;  /* 0x000000ff0900720b */ /* 0x040fe20003f2e000 */
[----:B0-----:R-:W-:Y:S01]  /*0380*/  IMAD.WIDE R2, R0, 0x4, R2 ;  /* 0x0000000400027825 */ /* 0x001fe200078e0202 */
[----:B------:R-:W-:Y:S02]  /*0390*/  FSEL R8, R8, RZ, P0 ;  /* 0x000000ff08087208 */ /* 0x000fe40000000000 */
[----:B------:R-:W-:-:S05]  /*03a0*/  FSEL R9, R9, RZ, P1 ;  /* 0x000000ff09097208 */ /* 0x000fca0000800000 */
[----:B------:R-:W-:Y:S01]  /*03b0*/  STG.E.64 desc[UR4][R2.64], R8 ;  /* 0x0000000802007986 */ /* 0x000fe2000c101b04 */
[----:B------:R-:W-:Y:S05]  /*03c0*/  EXIT ;  /* 0x000000000000794d */ /* 0x000fea0003800000 */
.L_x_0:
[----:B------:R-:W-:-:S00]  /*03d0*/  BRA `(.L_x_0) ;  /* 0xfffffffc00fc7947 */ /* 0x000fc0000383ffff */
[----:B------:R-:W-:-:S00]  /*03e0*/  NOP ;  /* 0x0000000000007918 */ /* 0x000fc00000000000 */
        /* <DEDUP_REMOVED lines=9> */
.L_x_1:


//--------------------- .nv.global.init           --------------------------
	.section	.nv.global.init,"aw",@progbits
.nv.global.init:
	.type		_$_str,@object
	.size		_$_str,(_$_str_$_2 - _$_str)
_$_str:
        /*0000*/ 	.byte	0x5f, 0x5f, 0x43, 0x55, 0x44, 0x41, 0x5f, 0x46, 0x54, 0x5a, 0x00
	.type		_$_str_$_2,@object
	.size		_$_str_$_2,(.L_1 - _$_str_$_2)
_$_str_$_2:
        /*000b*/ 	.byte	0x5f, 0x5f, 0x43, 0x55, 0x44, 0x41, 0x5f, 0x50, 0x52, 0x45, 0x43, 0x5f, 0x53, 0x51, 0x52, 0x54
        /*001b*/ 	.byte	0x00
.L_1:


//--------------------- .nv.constant0.triton_poi_fused__native_batch_norm_legit_no_training_relu_49 --------------------------
	.section	.nv.constant0.triton_poi_fused__native_batch_norm_legit_no_training_relu_49,"a",@progbits
	.sectionflags	@""
	.align	4
.nv.constant0.triton_poi_fused__native_batch_norm_legit_no_training_relu_49:
	.zero		580
